	.headerflags	@"EF_CUDA_TEXMODE_UNIFIED EF_CUDA_64BIT_ADDRESS EF_CUDA_ACCELERATORS EF_CUDA_SM90 EF_CUDA_VIRTUAL_SM(EF_CUDA_SM90)"
	.elftype	@"ET_EXEC"


//--------------------- .nv.info                  --------------------------
	.section	.nv.info,"",@"SHT_CUDA_INFO"
	.align	4


	//----- nvinfo : EIATTR_REGCOUNT
	.align		4
        /*0000*/ 	.byte	0x04, 0x2f
        /*0002*/ 	.short	(.L_3 - .L_2)
	.align		4
.L_2:
        /*0004*/ 	.word	index@(triton_poi_fused__native_batch_norm_legit_no_training_relu_4)
        /*0008*/ 	.word	0x00000026


	//----- nvinfo : EIATTR_MIN_STACK_SIZE
	.align		4
.L_3:
        /*000c*/ 	.byte	0x04, 0x12
        /*000e*/ 	.short	(.L_5 - .L_4)
	.align		4
.L_4:
        /*0010*/ 	.word	index@(triton_poi_fused__native_batch_norm_legit_no_training_relu_4)
        /*0014*/ 	.word	0x00000000


	//----- nvinfo : EIATTR_FRAME_SIZE
	.align		4
.L_5:
        /*0018*/ 	.byte	0x04, 0x11
        /*001a*/ 	.short	(.L_7 - .L_6)
	.align		4
.L_6:
        /*001c*/ 	.word	index@(triton_poi_fused__native_batch_norm_legit_no_training_relu_4)
        /*0020*/ 	.word	0x00000000


	//----- nvinfo : EIATTR_MIN_STACK_SIZE
	.align		4
.L_7:
        /*0024*/ 	.byte	0x04, 0x12
        /*0026*/ 	.short	(.L_9 - .L_8)
	.align		4
.L_8:
        /*0028*/ 	.word	index@(triton_poi_fused__native_batch_norm_legit_no_training_relu_4)
        /*002c*/ 	.word	0x00000000
.L_9:


//--------------------- .nv.info.triton_poi_fused__native_batch_norm_legit_no_training_relu_4 --------------------------
	.section	.nv.info.triton_poi_fused__native_batch_norm_legit_no_training_relu_4,"",@"SHT_CUDA_INFO"
	.sectionflags	@""
	.align	4


	//----- nvinfo : EIATTR_CUDA_API_VERSION
	.align		4
        /*0000*/ 	.byte	0x04, 0x37
        /*0002*/ 	.short	(.L_11 - .L_10)
.L_10:
        /*0004*/ 	.word	0x0000007c


	//----- nvinfo : EIATTR_KPARAM_INFO
	.align		4
.L_11:
        /*0008*/ 	.byte	0x04, 0x17
        /*000a*/ 	.short	(.L_13 - .L_12)
.L_12:
        /*000c*/ 	.word	0x00000000
        /*0010*/ 	.short	0x0006
        /*0012*/ 	.short	0x0030
        /*0014*/ 	.byte	0x00, 0xf0, 0x11, 0x00


	//----- nvinfo : EIATTR_KPARAM_INFO
	.align		4
.L_13:
        /*0018*/ 	.byte	0x04, 0x17
        /*001a*/ 	.short	(.L_15 - .L_14)
.L_14:
        /*001c*/ 	.word	0x00000000
        /*0020*/ 	.short	0x0005
        /*0022*/ 	.short	0x0028
        /*0024*/ 	.byte	0x00, 0xf4, 0x21, 0x00


	//----- nvinfo : EIATTR_KPARAM_INFO
	.align		4
.L_15:
        /*0028*/ 	.byte	0x04, 0x17
        /*002a*/ 	.short	(.L_17 - .L_16)
.L_16:
        /*002c*/ 	.word	0x00000000
        /*0030*/ 	.short	0x0004
        /*0032*/ 	.short	0x0020
        /*0034*/ 	.byte	0x00, 0xf4, 0x21, 0x00


	//----- nvinfo : EIATTR_KPARAM_INFO
	.align		4
.L_17:
        /*0038*/ 	.byte	0x04, 0x17
        /*003a*/ 	.short	(.L_19 - .L_18)
.L_18:
        /*003c*/ 	.word	0x00000000
        /*0040*/ 	.short	0x0003
        /*0042*/ 	.short	0x0018
        /*0044*/ 	.byte	0x00, 0xf4, 0x21, 0x00


	//----- nvinfo : EIATTR_KPARAM_INFO
	.align		4
.L_19:
        /*0048*/ 	.byte	0x04, 0x17
        /*004a*/ 	.short	(.L_21 - .L_20)
.L_20:
        /*004c*/ 	.word	0x00000000
        /*0050*/ 	.short	0x0002
        /*0052*/ 	.short	0x0010
        /*0054*/ 	.byte	0x00, 0xf4, 0x21, 0x00


	//----- nvinfo : EIATTR_KPARAM_INFO
	.align		4
.L_21:
        /*0058*/ 	.byte	0x04, 0x17
        /*005a*/ 	.short	(.L_23 - .L_22)
.L_22:
        /*005c*/ 	.word	0x00000000
        /*0060*/ 	.short	0x0001
        /*0062*/ 	.short	0x0008
        /*0064*/ 	.byte	0x00, 0xf4, 0x21, 0x00


	//----- nvinfo : EIATTR_KPARAM_INFO
	.align		4
.L_23:
        /*0068*/ 	.byte	0x04, 0x17
        /*006a*/ 	.short	(.L_25 - .L_24)
.L_24:
        /*006c*/ 	.word	0x00000000
        /*0070*/ 	.short	0x0000
        /*0072*/ 	.short	0x0000
        /*0074*/ 	.byte	0x00, 0xf4, 0x21, 0x00


	//----- nvinfo : EIATTR_SPARSE_MMA_MASK
	.align		4
.L_25:
        /*0078*/ 	.byte	0x03, 0x50
        /*007a*/ 	.short	0x0000


	//----- nvinfo : EIATTR_MAXREG_COUNT
	.align		4
        /*007c*/ 	.byte	0x03, 0x1b
        /*007e*/ 	.short	0x00ff


	//----- nvinfo : EIATTR_EXIT_INSTR_OFFSETS
	.align		4
        /*0080*/ 	.byte	0x04, 0x1c
        /*0082*/ 	.short	(.L_27 - .L_26)


	//   ....[0]....
.L_26:
        /*0084*/ 	.word	0x00000a50


	//----- nvinfo : EIATTR_REQNTID
	.align		4
.L_27:
        /*0088*/ 	.byte	0x04, 0x10
        /*008a*/ 	.short	(.L_29 - .L_28)
.L_28:
        /*008c*/ 	.word	0x00000080
        /*0090*/ 	.word	0x00000001
        /*0094*/ 	.word	0x00000001


	//----- nvinfo : EIATTR_CBANK_PARAM_SIZE
	.align		4
.L_29:
        /*0098*/ 	.byte	0x03, 0x19
        /*009a*/ 	.short	0x0034


	//----- nvinfo : EIATTR_PARAM_CBANK
	.align		4
        /*009c*/ 	.byte	0x04, 0x0a
        /*009e*/ 	.short	(.L_31 - .L_30)
	.align		4
.L_30:
        /*00a0*/ 	.word	index@(.nv.constant0.triton_poi_fused__native_batch_norm_legit_no_training_relu_4)
        /*00a4*/ 	.short	0x0210
        /*00a6*/ 	.short	0x0034


	//----- nvinfo : EIATTR_SW_WAR
	.align		4
.L_31:
        /*00a8*/ 	.byte	0x04, 0x36
        /*00aa*/ 	.short	(.L_33 - .L_32)
.L_32:
        /*00ac*/ 	.word	0x00000008
.L_33:


//--------------------- .nv.callgraph             --------------------------
	.section	.nv.callgraph,"",@"SHT_CUDA_CALLGRAPH"
	.align	4
	.sectionentsize	8
	.align		4
        /*0000*/ 	.word	0x00000000
	.align		4
        /*0004*/ 	.word	0xffffffff
	.align		4
        /*0008*/ 	.word	0x00000000
	.align		4
        /*000c*/ 	.word	0xfffffffe
	.align		4
        /*0010*/ 	.word	0x00000000
	.align		4
        /*0014*/ 	.word	0xfffffffd
	.align		4
        /*0018*/ 	.word	0x00000000
	.align		4
        /*001c*/ 	.word	0xfffffffc


//--------------------- .nv.constant4             --------------------------
	.section	.nv.constant4,"a",@progbits
	.align	8
	.align		8
.nv.constant4:
        /*0000*/ 	.dword	_$_str
	.align		8
        /*0008*/ 	.dword	_$_str_$_2


//--------------------- .text.triton_poi_fused__native_batch_norm_legit_no_training_relu_4 --------------------------
	.section	.text.triton_poi_fused__native_batch_norm_legit_no_training_relu_4,"ax",@progbits
	.align	128
        .global         triton_poi_fused__native_batch_norm_legit_no_training_relu_4
        .type           triton_poi_fused__native_batch_norm_legit_no_training_relu_4,@function
        .size           triton_poi_fused__native_batch_norm_legit_no_training_relu_4,(.L_x_1 - triton_poi_fused__native_batch_norm_legit_no_training_relu_4)
        .other          triton_poi_fused__native_batch_norm_legit_no_training_relu_4,@"STO_CUDA_ENTRY STV_DEFAULT"
triton_poi_fused__native_batch_norm_legit_no_training_relu_4:
.text.triton_poi_fused__native_batch_norm_legit_no_training_relu_4:
[----:B------:R-:W-:Y:S01]  /*0000*/  LDC R1, c[0x0][0x28] ;  /* 0x00000a00ff017b82 */ /* 0x000fe20000000800 */
[----:B------:R-:W1:Y:S07]  /*0010*/  S2R R0, SR_TID.X ;  /* 0x0000000000007919 */ /* 0x000e6e0000002100 */
[----:B------:R-:W2:Y:S01]  /*0020*/  LDC.64 R16, c[0x0][0x220] ;  /* 0x00008800ff107b82 */ /* 0x000ea20000000a00 */
[----:B------:R-:W-:Y:S01]  /*0030*/  ULDC.64 UR4, c[0x0][0x208] ;  /* 0x0000820000047ab9 */ /* 0x000fe20000000a00 */
[----:B------:R-:W3:Y:S06]  /*0040*/  S2R R3, SR_CTAID.X ;  /* 0x0000000000037919 */ /* 0x000eec0000002500 */
[----:B------:R-:W4:Y:S08]  /*0050*/  LDC.64 R20, c[0x0][0x218] ;  /* 0x00008600ff147b82 */ /* 0x000f300000000a00 */
[----:B------:R-:W5:Y:S08]  /*0060*/  LDC.64 R22, c[0x0][0x210] ;  /* 0x00008400ff167b82 */ /* 0x000f700000000a00 */
[----:B------:R-:W5:Y:S01]  /*0070*/  LDC.64 R32, c[0x0][0x230] ;  /* 0x00008c00ff207b82 */ /* 0x000f620000000a00 */
[----:B-1----:R-:W-:-:S04]  /*0080*/  SHF.L.U32 R0, R0, 0x2, RZ ;  /* 0x0000000200007819 */ /* 0x002fc800000006ff */
[----:B------:R-:W-:-:S04]  /*0090*/  LOP3.LUT R0, R0, 0x1fc, RZ, 0xc0, !PT ;  /* 0x000001fc00007812 */ /* 0x000fc800078ec0ff */
[----:B---3--:R-:W-:-:S05]  /*00a0*/  LEA R2, R3, R0, 0xa ;  /* 0x0000000003027211 */ /* 0x008fca00078e50ff */
[----:B------:R-:W-:-:S05]  /*00b0*/  IMAD.HI R0, R2, 0x2aaaaaab, RZ ;  /* 0x2aaaaaab02007827 */ /* 0x000fca00078e02ff */
[----:B------:R-:W-:-:S04]  /*00c0*/  SHF.R.U32.HI R3, RZ, 0x1f, R0 ;  /* 0x0000001fff037819 */ /* 0x000fc80000011600 */
[----:B------:R-:W-:-:S05]  /*00d0*/  LEA.HI R3, R0, R3, RZ, 0x1b ;  /* 0x0000000300037211 */ /* 0x000fca00078fd8ff */
[----:B------:R-:W-:-:S04]  /*00e0*/  IMAD R19, R3, -0xc0, R2 ;  /* 0xffffff4003137824 */ /* 0x000fc800078e0202 */
[----:B--2---:R-:W-:-:S06]  /*00f0*/  IMAD.WIDE R12, R19, 0x4, R16 ;  /* 0x00000004130c7825 */ /* 0x004fcc00078e0210 */
[----:B------:R-:W2:Y:S01]  /*0100*/  LDG.E.EL.128 R12, desc[UR4][R12.64] ;  /* 0x000000040c0c7981 */ /* 0x000ea2000c2e1d00 */
[----:B------:R-:W-:Y:S01]  /*0110*/  IADD3 R3, R2, 0x200, RZ ;  /* 0x0000020002037810 */ /* 0x000fe20007ffe0ff */
[----:B----4-:R-:W-:-:S04]  /*0120*/  IMAD.WIDE R8, R19, 0x4, R20 ;  /* 0x0000000413087825 */ /* 0x010fc800078e0214 */
[----:B------:R-:W-:Y:S02]  /*0130*/  IMAD.HI R0, R3, 0x2aaaaaab, RZ ;  /* 0x2aaaaaab03007827 */ /* 0x000fe400078e02ff */
[----:B------:R-:W3:Y:S02]  /*0140*/  LDG.E.EL.128 R8, desc[UR4][R8.64] ;  /* 0x0000000408087981 */ /* 0x000ee4000c2e1d00 */
[----:B-----5:R-:W-:Y:S01]  /*0150*/  IMAD.WIDE R22, R2, 0x4, R22 ;  /* 0x0000000402167825 */ /* 0x020fe200078e0216 */
[----:B------:R-:W-:-:S04]  /*0160*/  SHF.R.U32.HI R25, RZ, 0x1f, R0 ;  /* 0x0000001fff197819 */ /* 0x000fc80000011600 */
[----:B------:R-:W3:Y:S01]  /*0170*/  LDG.E.128 R4, desc[UR4][R22.64] ;  /* 0x0000000416047981 */ /* 0x000ee2000c1e1d00 */
[----:B------:R-:W-:-:S03]  /*0180*/  LEA.HI R0, R0, R25, RZ, 0x1b ;  /* 0x0000001900007211 */ /* 0x000fc600078fd8ff */
[----:B------:R1:W4:Y:S02]  /*0190*/  LDG.E.128 R28, desc[UR4][R22.64+0x800] ;  /* 0x00080004161c7981 */ /* 0x000324000c1e1d00 */
[----:B------:R-:W-:-:S04]  /*01a0*/  IMAD R3, R0, -0xc0, R3 ;  /* 0xffffff4000037824 */ /* 0x000fc800078e0203 */
[----:B------:R-:W-:Y:S01]  /*01b0*/  IMAD.WIDE R24, R3, 0x4, R20 ;  /* 0x0000000403187825 */ /* 0x000fe200078e0214 */
[----:B-1----:R-:W1:Y:S05]  /*01c0*/  LDC.64 R22, c[0x0][0x228] ;  /* 0x00008a00ff167b82 */ /* 0x002e6a0000000a00 */
[----:B------:R-:W4:Y:S01]  /*01d0*/  LDG.E.EL.128 R24, desc[UR4][R24.64] ;  /* 0x0000000418187981 */ /* 0x000f22000c2e1d00 */
[----:B------:R-:W-:Y:S01]  /*01e0*/  HFMA2.MMA R0, -RZ, RZ, 1.625, 0 ;  /* 0x3e800000ff007435 */ /* 0x000fe200000001ff */
[----:B-1----:R-:W-:-:S04]  /*01f0*/  IMAD.WIDE R34, R19, 0x4, R22 ;  /* 0x0000000413227825 */ /* 0x002fc800078e0216 */
[----:B--2---:R-:W-:Y:S01]  /*0200*/  FADD R18, R12, 0.0010000000474974513054 ;  /* 0x3a83126f0c127421 */ /* 0x004fe20000000000 */
[----:B------:R-:W-:-:S05]  /*0210*/  FADD R20, R13, 0.0010000000474974513054 ;  /* 0x3a83126f0d147421 */ /* 0x000fca0000000000 */
[----:B------:R-:W1:Y:S01]  /*0220*/  MUFU.SQRT R18, R18 ;  /* 0x0000001200127308 */ /* 0x000e620000002000 */
[----:B------:R-:W-:-:S07]  /*0230*/  FADD R14, R14, 0.0010000000474974513054 ;  /* 0x3a83126f0e0e7421 */ /* 0x000fce0000000000 */
[----:B------:R-:W2:Y:S01]  /*0240*/  MUFU.SQRT R20, R20 ;  /* 0x0000001400147308 */ /* 0x000ea20000002000 */
[----:B------:R-:W-:-:S07]  /*0250*/  FADD R15, R15, 0.0010000000474974513054 ;  /* 0x3a83126f0f0f7421 */ /* 0x000fce0000000000 */
[----:B------:R-:W5:Y:S01]  /*0260*/  MUFU.SQRT R12, R14 ;  /* 0x0000000e000c7308 */ /* 0x000f620000002000 */
[----:B-1----:R-:W-:-:S07]  /*0270*/  FSETP.GT.AND P6, PT, R18, 8.50705917302346158658e+37, PT ;  /* 0x7e8000001200780b */ /* 0x002fce0003fc4000 */
[----:B------:R-:W1:Y:S01]  /*0280*/  MUFU.SQRT R13, R15 ;  /* 0x0000000f000d7308 */ /* 0x000e620000002000 */
[----:B--2---:R-:W-:Y:S02]  /*0290*/  FSETP.GT.AND P5, PT, R20, 8.50705917302346158658e+37, PT ;  /* 0x7e8000001400780b */ /* 0x004fe40003fa4000 */
[----:B------:R-:W-:Y:S02]  /*02a0*/  FSETP.GEU.AND P4, PT, R18, 1.175494350822287508e-38, PT ;  /* 0x008000001200780b */ /* 0x000fe40003f8e000 */
[----:B------:R-:W-:Y:S02]  /*02b0*/  FSETP.GEU.AND P3, PT, R20, 1.175494350822287508e-38, PT ;  /* 0x008000001400780b */ /* 0x000fe40003f6e000 */
[----:B-----5:R-:W-:Y:S01]  /*02c0*/  FSETP.GT.AND P2, PT, R12, 8.50705917302346158658e+37, PT ;  /* 0x7e8000000c00780b */ /* 0x020fe20003f44000 */
[----:B------:R-:W-:Y:S01]  /*02d0*/  @P6 FMUL R18, R18, 0.25 ;  /* 0x3e80000012126820 */ /* 0x000fe20000400000 */
[----:B---3--:R-:W-:Y:S01]  /*02e0*/  FADD R4, R4, -R8 ;  /* 0x8000000804047221 */ /* 0x008fe20000000000 */
[----:B------:R-:W-:-:S02]  /*02f0*/  FSETP.GEU.AND P0, PT, R12, 1.175494350822287508e-38, PT ;  /* 0x008000000c00780b */ /* 0x000fc40003f0e000 */
[----:B------:R-:W-:Y:S02]  /*0300*/  FSEL R8, R0, 1, P6 ;  /* 0x3f80000000087808 */ /* 0x000fe40003000000 */
[----:B------:R-:W-:Y:S01]  /*0310*/  @P5 FMUL R20, R20, 0.25 ;  /* 0x3e80000014145820 */ /* 0x000fe20000400000 */
[C---:B-1----:R-:W-:Y:S01]  /*0320*/  FSETP.GT.AND P1, PT, R13.reuse, 8.50705917302346158658e+37, PT ;  /* 0x7e8000000d00780b */ /* 0x042fe20003f24000 */
[----:B------:R-:W-:Y:S01]  /*0330*/  @!P4 FMUL R18, R18, 16777216 ;  /* 0x4b8000001212c820 */ /* 0x000fe20000400000 */
[----:B------:R-:W-:Y:S01]  /*0340*/  FSETP.GEU.AND P6, PT, R13, 1.175494350822287508e-38, PT ;  /* 0x008000000d00780b */ /* 0x000fe20003fce000 */
[----:B------:R-:W-:Y:S01]  /*0350*/  @!P3 FMUL R20, R20, 16777216 ;  /* 0x4b8000001414b820 */ /* 0x000fe20000400000 */
[----:B------:R-:W-:Y:S02]  /*0360*/  FADD R5, R5, -R9 ;  /* 0x8000000905057221 */ /* 0x000fe40000000000 */
[----:B------:R-:W1:Y:S01]  /*0370*/  MUFU.RCP R9, R18 ;  /* 0x0000001200097308 */ /* 0x000e620000001000 */
[----:B------:R-:W-:Y:S01]  /*0380*/  @P2 FMUL R12, R12, 0.25 ;  /* 0x3e8000000c0c2820 */ /* 0x000fe20000400000 */
[----:B------:R-:W-:-:S06]  /*0390*/  FADD R7, R7, -R11 ;  /* 0x8000000b07077221 */ /* 0x000fcc0000000000 */
[----:B------:R-:W2:Y:S01]  /*03a0*/  MUFU.RCP R20, R20 ;  /* 0x0000001400147308 */ /* 0x000ea20000001000 */
[----:B------:R-:W-:Y:S01]  /*03b0*/  @P1 FMUL R13, R13, 0.25 ;  /* 0x3e8000000d0d1820 */ /* 0x000fe20000400000 */
[----:B------:R-:W-:Y:S01]  /*03c0*/  @!P0 FMUL R12, R12, 16777216 ;  /* 0x4b8000000c0c8820 */ /* 0x000fe20000400000 */
[----:B------:R-:W-:Y:S01]  /*03d0*/  FSEL R11, R0, 1, P5 ;  /* 0x3f800000000b7808 */ /* 0x000fe20002800000 */
[----:B----4-:R-:W-:Y:S01]  /*03e0*/  FADD R29, R29, -R25 ;  /* 0x800000191d1d7221 */ /* 0x010fe20000000000 */
[----:B------:R-:W-:Y:S01]  /*03f0*/  @!P6 FMUL R13, R13, 16777216 ;  /* 0x4b8000000d0de820 */ /* 0x000fe20000400000 */
[----:B------:R-:W-:Y:S01]  /*0400*/  FADD R24, R28, -R24 ;  /* 0x800000181c187221 */ /* 0x000fe20000000000 */
[----:B------:R-:W-:Y:S01]  /*0410*/  @!P4 FMUL R8, R8, 16777216 ;  /* 0x4b8000000808c820 */ /* 0x000fe20000400000 */
[----:B------:R-:W3:Y:S01]  /*0420*/  MUFU.RCP R25, R12 ;  /* 0x0000000c00197308 */ /* 0x000ee20000001000 */
[----:B------:R-:W-:Y:S02]  /*0430*/  @!P3 FMUL R11, R11, 16777216 ;  /* 0x4b8000000b0bb820 */ /* 0x000fe40000400000 */
[----:B-1----:R-:W-:Y:S01]  /*0440*/  FMUL R9, R9, R8 ;  /* 0x0000000809097220 */ /* 0x002fe20000400000 */
[----:B------:R-:W-:-:S04]  /*0450*/  FSEL R8, R0, 1, P2 ;  /* 0x3f80000000087808 */ /* 0x000fc80001000000 */
[----:B------:R-:W1:Y:S01]  /*0460*/  MUFU.RCP R28, R13 ;  /* 0x0000000d001c7308 */ /* 0x000e620000001000 */
[----:B--2---:R-:W-:Y:S01]  /*0470*/  FMUL R18, R20, R11 ;  /* 0x0000000b14127220 */ /* 0x004fe20000400000 */
[----:B------:R-:W-:Y:S01]  /*0480*/  FSEL R11, R0, 1, P1 ;  /* 0x3f800000000b7808 */ /* 0x000fe20000800000 */
[----:B------:R-:W-:Y:S01]  /*0490*/  @!P0 FMUL R8, R8, 16777216 ;  /* 0x4b80000008088820 */ /* 0x000fe20000400000 */
[----:B------:R-:W-:-:S03]  /*04a0*/  FMUL R21, R9, R4 ;  /* 0x0000000409157220 */ /* 0x000fc60000400000 */
[----:B------:R-:W-:Y:S01]  /*04b0*/  @!P6 FMUL R11, R11, 16777216 ;  /* 0x4b8000000b0be820 */ /* 0x000fe20000400000 */
[----:B---3--:R-:W-:Y:S01]  /*04c0*/  FMUL R25, R25, R8 ;  /* 0x0000000819197220 */ /* 0x008fe20000400000 */
[----:B------:R-:W-:Y:S01]  /*04d0*/  FADD R6, R6, -R10 ;  /* 0x8000000a06067221 */ /* 0x000fe20000000000 */
[----:B0-----:R-:W-:-:S04]  /*04e0*/  IMAD.WIDE R8, R19, 0x4, R32 ;  /* 0x0000000413087825 */ /* 0x001fc800078e0220 */
[----:B------:R-:W-:Y:S01]  /*04f0*/  FMUL R18, R18, R5 ;  /* 0x0000000512127220 */ /* 0x000fe20000400000 */
[----:B-1----:R-:W-:Y:S01]  /*0500*/  FMUL R28, R28, R11 ;  /* 0x0000000b1c1c7220 */ /* 0x002fe20000400000 */
[----:B------:R-:W-:Y:S01]  /*0510*/  FMUL R25, R25, R6 ;  /* 0x0000000619197220 */ /* 0x000fe20000400000 */
[----:B------:R-:W2:Y:S02]  /*0520*/  LDG.E.EL.128 R8, desc[UR4][R8.64] ;  /* 0x0000000408087981 */ /* 0x000ea4000c2e1d00 */
[----:B------:R-:W-:Y:S02]  /*0530*/  FMUL R28, R28, R7 ;  /* 0x000000071c1c7220 */ /* 0x000fe40000400000 */
[----:B------:R-:W2:Y:S01]  /*0540*/  LDG.E.EL.128 R4, desc[UR4][R34.64] ;  /* 0x0000000422047981 */ /* 0x000ea2000c2e1d00 */
[----:B------:R-:W-:-:S06]  /*0550*/  IMAD.WIDE R12, R3, 0x4, R16 ;  /* 0x00000004030c7825 */ /* 0x000fcc00078e0210 */
[----:B------:R-:W3:Y:S01]  /*0560*/  LDG.E.EL.128 R12, desc[UR4][R12.64] ;  /* 0x000000040c0c7981 */ /* 0x000ee2000c2e1d00 */
[----:B------:R-:W-:-:S04]  /*0570*/  IMAD.WIDE R16, R3, 0x4, R22 ;  /* 0x0000000403107825 */ /* 0x000fc800078e0216 */
[----:B------:R-:W-:-:S04]  /*0580*/  IMAD.WIDE R22, R3, 0x4, R32 ;  /* 0x0000000403167825 */ /* 0x000fc800078e0220 */
[----:B--2---:R-:W-:Y:S01]  /*0590*/  FFMA R4, R4, R21, R8 ;  /* 0x0000001504047223 */ /* 0x004fe20000000008 */
[----:B------:R-:W-:Y:S01]  /*05a0*/  FFMA R5, R5, R18, R9 ;  /* 0x0000001205057223 */ /* 0x000fe20000000009 */
[----:B------:R-:W2:Y:S04]  /*05b0*/  LDG.E.EL.128 R20, desc[UR4][R22.64] ;  /* 0x0000000416147981 */ /* 0x000ea8000c2e1d00 */
[----:B------:R-:W2:Y:S01]  /*05c0*/  LDG.E.EL.128 R16, desc[UR4][R16.64] ;  /* 0x0000000410107981 */ /* 0x000ea2000c2e1d00 */
[----:B---3--:R-:W-:-:S06]  /*05d0*/  FADD R3, R12, 0.0010000000474974513054 ;  /* 0x3a83126f0c037421 */ /* 0x008fcc0000000000 */
[----:B------:R-:W0:Y:S01]  /*05e0*/  MUFU.SQRT R3, R3 ;  /* 0x0000000300037308 */ /* 0x000e220000002000 */
[----:B------:R-:W-:Y:S01]  /*05f0*/  FADD R13, R13, 0.0010000000474974513054 ;  /* 0x3a83126f0d0d7421 */ /* 0x000fe20000000000 */
[----:B------:R-:W-:Y:S01]  /*0600*/  FADD R14, R14, 0.0010000000474974513054 ;  /* 0x3a83126f0e0e7421 */ /* 0x000fe20000000000 */
[----:B------:R-:W-:Y:S01]  /*0610*/  FADD R15, R15, 0.0010000000474974513054 ;  /* 0x3a83126f0f0f7421 */ /* 0x000fe20000000000 */
[----:B------:R-:W-:Y:S01]  /*0620*/  FFMA R6, R6, R25, R10 ;  /* 0x0000001906067223 */ /* 0x000fe2000000000a */
[----:B------:R-:W-:-:S03]  /*0630*/  FFMA R7, R7, R28, R11 ;  /* 0x0000001c07077223 */ /* 0x000fc6000000000b */
[----:B------:R-:W1:Y:S08]  /*0640*/  MUFU.SQRT R11, R13 ;  /* 0x0000000d000b7308 */ /* 0x000e700000002000 */
[----:B------:R-:W3:Y:S01]  /*0650*/  MUFU.SQRT R12, R14 ;  /* 0x0000000e000c7308 */ /* 0x000ee20000002000 */
[----:B0-----:R-:W-:-:S07]  /*0660*/  FSETP.GT.AND P6, PT, R3, 8.50705917302346158658e+37, PT ;  /* 0x7e8000000300780b */ /* 0x001fce0003fc4000 */
[----:B------:R-:W0:Y:S01]  /*0670*/  MUFU.SQRT R10, R15 ;  /* 0x0000000f000a7308 */ /* 0x000e220000002000 */
[----:B------:R-:W-:Y:S02]  /*0680*/  FSETP.GEU.AND P5, PT, R3, 1.175494350822287508e-38, PT ;  /* 0x008000000300780b */ /* 0x000fe40003fae000 */
[----:B-1----:R-:W-:Y:S02]  /*0690*/  FSETP.GT.AND P4, PT, R11, 8.50705917302346158658e+37, PT ;  /* 0x7e8000000b00780b */ /* 0x002fe40003f84000 */
[----:B---3--:R-:W-:Y:S01]  /*06a0*/  FSETP.GT.AND P2, PT, R12, 8.50705917302346158658e+37, PT ;  /* 0x7e8000000c00780b */ /* 0x008fe20003f44000 */
[----:B------:R-:W-:Y:S01]  /*06b0*/  @P6 FMUL R3, R3, 0.25 ;  /* 0x3e80000003036820 */ /* 0x000fe20000400000 */
[----:B------:R-:W-:Y:S02]  /*06c0*/  FSEL R8, R0, 1, P6 ;  /* 0x3f80000000087808 */ /* 0x000fe40003000000 */
[----:B------:R-:W-:Y:S02]  /*06d0*/  FSETP.GEU.AND P3, PT, R11, 1.175494350822287508e-38, PT ;  /* 0x008000000b00780b */ /* 0x000fe40003f6e000 */
[----:B0-----:R-:W-:-:S02]  /*06e0*/  FSETP.GT.AND P1, PT, R10, 8.50705917302346158658e+37, PT ;  /* 0x7e8000000a00780b */ /* 0x001fc40003f24000 */
[----:B------:R-:W-:Y:S02]  /*06f0*/  FSETP.GEU.AND P0, PT, R12, 1.175494350822287508e-38, PT ;  /* 0x008000000c00780b */ /* 0x000fe40003f0e000 */
[----:B------:R-:W-:Y:S01]  /*0700*/  FSETP.GEU.AND P6, PT, R10, 1.175494350822287508e-38, PT ;  /* 0x008000000a00780b */ /* 0x000fe20003fce000 */
[----:B------:R-:W-:Y:S01]  /*0710*/  @!P5 FMUL R3, R3, 16777216 ;  /* 0x4b8000000303d820 */ /* 0x000fe20000400000 */
[----:B------:R-:W-:Y:S01]  /*0720*/  @P4 FMUL R11, R11, 0.25 ;  /* 0x3e8000000b0b4820 */ /* 0x000fe20000400000 */
[----:B------:R-:W-:-:S04]  /*0730*/  @P2 FMUL R12, R12, 0.25 ;  /* 0x3e8000000c0c2820 */ /* 0x000fc80000400000 */
[----:B------:R-:W0:Y:S02]  /*0740*/  MUFU.RCP R3, R3 ;  /* 0x0000000300037308 */ /* 0x000e240000001000 */
[----:B------:R-:W-:Y:S01]  /*0750*/  @P1 FMUL R10, R10, 0.25 ;  /* 0x3e8000000a0a1820 */ /* 0x000fe20000400000 */
[----:B------:R-:W-:Y:S01]  /*0760*/  @!P3 FMUL R11, R11, 16777216 ;  /* 0x4b8000000b0bb820 */ /* 0x000fe20000400000 */
[----:B------:R-:W-:Y:S02]  /*0770*/  @!P0 FMUL R12, R12, 16777216 ;  /* 0x4b8000000c0c8820 */ /* 0x000fe40000400000 */
[----:B------:R-:W-:Y:S01]  /*0780*/  @!P6 FMUL R10, R10, 16777216 ;  /* 0x4b8000000a0ae820 */ /* 0x000fe20000400000 */
[----:B------:R-:W-:Y:S02]  /*0790*/  @!P5 FMUL R8, R8, 16777216 ;  /* 0x4b8000000808d820 */ /* 0x000fe40000400000 */
[----:B------:R-:W1:Y:S01]  /*07a0*/  MUFU.RCP R11, R11 ;  /* 0x0000000b000b7308 */ /* 0x000e620000001000 */
[----:B------:R-:W-:-:S07]  /*07b0*/  FSEL R14, R0, 1, P4 ;  /* 0x3f800000000e7808 */ /* 0x000fce0002000000 */
[----:B------:R-:W3:Y:S01]  /*07c0*/  MUFU.RCP R12, R12 ;  /* 0x0000000c000c7308 */ /* 0x000ee20000001000 */
[----:B------:R-:W-:-:S07]  /*07d0*/  FSEL R13, R0, 1, P2 ;  /* 0x3f800000000d7808 */ /* 0x000fce0001000000 */
[----:B------:R-:W4:Y:S01]  /*07e0*/  MUFU.RCP R10, R10 ;  /* 0x0000000a000a7308 */ /* 0x000f220000001000 */
[----:B------:R-:W-:Y:S01]  /*07f0*/  FSEL R15, R0, 1, P1 ;  /* 0x3f800000000f7808 */ /* 0x000fe20000800000 */
[----:B0-----:R-:W-:Y:S02]  /*0800*/  FMUL R3, R3, R8 ;  /* 0x0000000803037220 */ /* 0x001fe40000400000 */
[----:B------:R-:W0:Y:S01]  /*0810*/  LDC.64 R8, c[0x0][0x238] ;  /* 0x00008e00ff087b82 */ /* 0x000e220000000a00 */
[----:B------:R-:W-:Y:S01]  /*0820*/  @!P3 FMUL R14, R14, 16777216 ;  /* 0x4b8000000e0eb820 */ /* 0x000fe20000400000 */
[----:B------:R-:W-:Y:S01]  /*0830*/  @!P0 FMUL R13, R13, 16777216 ;  /* 0x4b8000000d0d8820 */ /* 0x000fe20000400000 */
[----:B------:R-:W-:Y:S01]  /*0840*/  @!P6 FMUL R15, R15, 16777216 ;  /* 0x4b8000000f0fe820 */ /* 0x000fe20000400000 */
[----:B------:R-:W-:Y:S01]  /*0850*/  FADD R26, R30, -R26 ;  /* 0x8000001a1e1a7221 */ /* 0x000fe20000000000 */
[----:B------:R-:W-:Y:S01]  /*0860*/  FADD R27, R31, -R27 ;  /* 0x8000001b1f1b7221 */ /* 0x000fe20000000000 */
[----:B-1----:R-:W-:Y:S01]  /*0870*/  FMUL R14, R11, R14 ;  /* 0x0000000e0b0e7220 */ /* 0x002fe20000400000 */
[----:B---3--:R-:W-:Y:S01]  /*0880*/  FMUL R13, R12, R13 ;  /* 0x0000000d0c0d7220 */ /* 0x008fe20000400000 */
[----:B----4-:R-:W-:Y:S01]  /*0890*/  FMUL R0, R10, R15 ;  /* 0x0000000f0a007220 */ /* 0x010fe20000400000 */
[----:B------:R-:W-:Y:S01]  /*08a0*/  FMUL R3, R3, R24 ;  /* 0x0000001803037220 */ /* 0x000fe20000400000 */
[----:B------:R-:W-:Y:S01]  /*08b0*/  FMUL R14, R14, R29 ;  /* 0x0000001d0e0e7220 */ /* 0x000fe20000400000 */
[----:B------:R-:W-:Y:S01]  /*08c0*/  FMUL R13, R13, R26 ;  /* 0x0000001a0d0d7220 */ /* 0x000fe20000400000 */
[----:B------:R-:W-:Y:S01]  /*08d0*/  FMUL R0, R0, R27 ;  /* 0x0000001b00007220 */ /* 0x000fe20000400000 */
[----:B------:R-:W-:-:S02]  /*08e0*/  FSETP.GEU.AND P6, PT, R7, RZ, PT ;  /* 0x000000ff0700720b */ /* 0x000fc40003fce000 */
[----:B------:R-:W-:Y:S02]  /*08f0*/  FSETP.GEU.AND P0, PT, R6, RZ, PT ;  /* 0x000000ff0600720b */ /* 0x000fe40003f0e000 */
[----:B------:R-:W-:Y:S02]  /*0900*/  SEL R7, R7, RZ, P6 ;  /* 0x000000ff07077207 */ /* 0x000fe40003000000 */
[C---:B------:R-:W-:Y:S02]  /*0910*/  FSETP.GEU.AND P1, PT, R5.reuse, RZ, PT ;  /* 0x000000ff0500720b */ /* 0x040fe40003f2e000 */
[----:B------:R-:W-:Y:S01]  /*0920*/  FSETP.GEU.AND P2, PT, R4, RZ, PT ;  /* 0x000000ff0400720b */ /* 0x000fe20003f4e000 */
[----:B0-----:R-:W-:Y:S01]  /*0930*/  IMAD.WIDE R8, R2, 0x4, R8 ;  /* 0x0000000402087825 */ /* 0x001fe200078e0208 */
[----:B------:R-:W-:Y:S02]  /*0940*/  SEL R6, R6, RZ, P0 ;  /* 0x000000ff06067207 */ /* 0x000fe40000000000 */
[----:B------:R-:W-:-:S02]  /*0950*/  SEL R5, R5, RZ, P1 ;  /* 0x000000ff05057207 */ /* 0x000fc40000800000 */
[----:B------:R-:W-:-:S05]  /*0960*/  SEL R4, R4, RZ, P2 ;  /* 0x000000ff04047207 */ /* 0x000fca0001000000 */
[----:B------:R-:W-:Y:S01]  /*0970*/  STG.E.128 desc[UR4][R8.64], R4 ;  /* 0x0000000408007986 */ /* 0x000fe2000c101d04 */
[----:B--2---:R-:W-:Y:S01]  /*0980*/  FFMA R3, R16, R3, R20 ;  /* 0x0000000310037223 */ /* 0x004fe20000000014 */
[----:B------:R-:W-:Y:S01]  /*0990*/  FFMA R14, R17, R14, R21 ;  /* 0x0000000e110e7223 */ /* 0x000fe20000000015 */
[----:B------:R-:W-:Y:S01]  /*09a0*/  FFMA R13, R18, R13, R22 ;  /* 0x0000000d120d7223 */ /* 0x000fe20000000016 */
[----:B------:R-:W-:Y:S02]  /*09b0*/  FFMA R0, R19, R0, R23 ;  /* 0x0000000013007223 */ /* 0x000fe40000000017 */
[----:B------:R-:W-:Y:S02]  /*09c0*/  FSETP.GEU.AND P5, PT, R3, RZ, PT ;  /* 0x000000ff0300720b */ /* 0x000fe40003fae000 */
[----:B------:R-:W-:Y:S02]  /*09d0*/  FSETP.GEU.AND P3, PT, R13, RZ, PT ;  /* 0x000000ff0d00720b */ /* 0x000fe40003f6e000 */
[----:B------:R-:W-:-:S02]  /*09e0*/  FSETP.GEU.AND P4, PT, R14, RZ, PT ;  /* 0x000000ff0e00720b */ /* 0x000fc40003f8e000 */
[----:B------:R-:W-:Y:S02]  /*09f0*/  FSETP.GEU.AND P6, PT, R0, RZ, PT ;  /* 0x000000ff0000720b */ /* 0x000fe40003fce000 */
[----:B------:R-:W-:Y:S02]  /*0a00*/  SEL R18, R13, RZ, P3 ;  /* 0x000000ff0d127207 */ /* 0x000fe40001800000 */
[----:B------:R-:W-:Y:S02]  /*0a10*/  SEL R17, R14, RZ, P4 ;  /* 0x000000ff0e117207 */ /* 0x000fe40002000000 */
[----:B------:R-:W-:Y:S02]  /*0a20*/  SEL R16, R3, RZ, P5 ;  /* 0x000000ff03107207 */ /* 0x000fe40002800000 */
[----:B------:R-:W-:-:S05]  /*0a30*/  SEL R19, R0, RZ, P6 ;  /* 0x000000ff00137207 */ /* 0x000fca0003000000 */
[----:B------:R-:W-:Y:S01]  /*0a40*/  STG.E.128 desc[UR4][R8.64+0x800], R16 ;  /* 0x0008001008007986 */ /* 0x000fe2000c101d04 */
[----:B------:R-:W-:Y:S05]  /*0a50*/  EXIT ;  /* 0x000000000000794d */ /* 0x000fea0003800000 */
.L_x_0:
[----:B------:R-:W-:-:S00]  /*0a60*/  BRA `(.L_x_0) ;  /* 0xfffffffc00fc7947 */ /* 0x000fc0000383ffff */
[----:B------:R-:W-:-:S00]  /*0a70*/  NOP ;  /* 0x0000000000007918 */ /* 0x000fc00000000000 */
        /* <DEDUP_REMOVED lines=8> */
.L_x_1:


//--------------------- .nv.global.init           --------------------------
	.section	.nv.global.init,"aw",@progbits
.nv.global.init:
	.type		_$_str,@object
	.size		_$_str,(_$_str_$_2 - _$_str)
_$_str:
        /*0000*/ 	.byte	0x5f, 0x5f, 0x43, 0x55, 0x44, 0x41, 0x5f, 0x46, 0x54, 0x5a, 0x00
	.type		_$_str_$_2,@object
	.size		_$_str_$_2,(.L_1 - _$_str_$_2)
_$_str_$_2:
        /*000b*/ 	.byte	0x5f, 0x5f, 0x43, 0x55, 0x44, 0x41, 0x5f, 0x50, 0x52, 0x45, 0x43, 0x5f, 0x53, 0x51, 0x52, 0x54
        /*001b*/ 	.byte	0x00
.L_1:


//--------------------- .nv.constant0.triton_poi_fused__native_batch_norm_legit_no_training_relu_4 --------------------------
	.section	.nv.constant0.triton_poi_fused__native_batch_norm_legit_no_training_relu_4,"a",@progbits
	.sectionflags	@""
	.align	4
.nv.constant0.triton_poi_fused__native_batch_norm_legit_no_training_relu_4:
	.zero		580
